//
// Generated by NVIDIA NVVM Compiler
//
// Compiler Build ID: CL-36424714
// Cuda compilation tools, release 13.0, V13.0.88
// Based on NVVM 20.0.0
//

.version 9.0
.target sm_100
.address_size 64

	// .globl	_Z19matmul_tiled_kernelPfS_S_i
// _ZZ19matmul_tiled_kernelPfS_S_iE2as has been demoted
// _ZZ19matmul_tiled_kernelPfS_S_iE2bs has been demoted

.visible .entry _Z19matmul_tiled_kernelPfS_S_i(
	.param .u64 .ptr .align 1 _Z19matmul_tiled_kernelPfS_S_i_param_0,
	.param .u64 .ptr .align 1 _Z19matmul_tiled_kernelPfS_S_i_param_1,
	.param .u64 .ptr .align 1 _Z19matmul_tiled_kernelPfS_S_i_param_2,
	.param .u32 _Z19matmul_tiled_kernelPfS_S_i_param_3
)
{
	.reg .pred 	%p<10>;
	.reg .b32 	%r<42>;
	.reg .b32 	%f<111>;
	.reg .b64 	%rd<13>;
	// demoted variable
	.shared .align 4 .b8 _ZZ19matmul_tiled_kernelPfS_S_iE2as[4096];
	// demoted variable
	.shared .align 4 .b8 _ZZ19matmul_tiled_kernelPfS_S_iE2bs[4096];
	ld.param.u64 	%rd3, [_Z19matmul_tiled_kernelPfS_S_i_param_0];
	ld.param.u64 	%rd4, [_Z19matmul_tiled_kernelPfS_S_i_param_1];
	ld.param.u64 	%rd5, [_Z19matmul_tiled_kernelPfS_S_i_param_2];
	ld.param.u32 	%r24, [_Z19matmul_tiled_kernelPfS_S_i_param_3];
	mov.u32 	%r25, %ctaid.x;
	mov.u32 	%r26, %ctaid.y;
	mov.u32 	%r37, %tid.x;
	mov.u32 	%r39, %tid.y;
	shl.b32 	%r27, %r26, 5;
	add.s32 	%r3, %r27, %r39;
	shl.b32 	%r4, %r25, 5;
	add.s32 	%r5, %r4, %r37;
	setp.lt.s32 	%p1, %r24, 1;
	mov.f32 	%f110, 0f00000000;
	@%p1 bra 	$L__BB0_7;
	add.s32 	%r28, %r24, 31;
	shr.u32 	%r29, %r28, 5;
	shl.b32 	%r30, %r39, 7;
	mov.u32 	%r31, _ZZ19matmul_tiled_kernelPfS_S_iE2as;
	add.s32 	%r6, %r31, %r30;
	shl.b32 	%r32, %r37, 2;
	add.s32 	%r7, %r6, %r32;
	mov.u32 	%r33, _ZZ19matmul_tiled_kernelPfS_S_iE2bs;
	add.s32 	%r9, %r33, %r32;
	add.s32 	%r8, %r9, %r30;
	neg.s32 	%r41, %r29;
	mad.lo.s32 	%r34, %r39, %r24, %r37;
	add.s32 	%r40, %r34, %r4;
	shl.b32 	%r12, %r24, 5;
	mad.lo.s32 	%r38, %r24, %r3, %r37;
	cvta.to.global.u64 	%rd1, %rd3;
	cvta.to.global.u64 	%rd2, %rd4;
	mov.f32 	%f110, 0f00000000;
$L__BB0_2:
	setp.ge.u32 	%p2, %r3, %r24;
	setp.ge.s32 	%p3, %r37, %r24;
	mov.f32 	%f108, 0f00000000;
	or.pred  	%p4, %p2, %p3;
	@%p4 bra 	$L__BB0_4;
	mul.wide.u32 	%rd6, %r38, 4;
	add.s64 	%rd7, %rd1, %rd6;
	ld.global.f32 	%f108, [%rd7];
$L__BB0_4:
	setp.ge.u32 	%p5, %r5, %r24;
	st.shared.f32 	[%r7], %f108;
	setp.ge.s32 	%p6, %r39, %r24;
	mov.f32 	%f109, 0f00000000;
	or.pred  	%p7, %p5, %p6;
	@%p7 bra 	$L__BB0_6;
	mul.wide.u32 	%rd8, %r40, 4;
	add.s64 	%rd9, %rd2, %rd8;
	ld.global.f32 	%f109, [%rd9];
$L__BB0_6:
	st.shared.f32 	[%r8], %f109;
	bar.sync 	0;
	ld.shared.f32 	%f12, [%r6];
	ld.shared.f32 	%f13, [%r9];
	fma.rn.f32 	%f14, %f12, %f13, %f110;
	ld.shared.f32 	%f15, [%r6+4];
	ld.shared.f32 	%f16, [%r9+128];
	fma.rn.f32 	%f17, %f15, %f16, %f14;
	ld.shared.f32 	%f18, [%r6+8];
	ld.shared.f32 	%f19, [%r9+256];
	fma.rn.f32 	%f20, %f18, %f19, %f17;
	ld.shared.f32 	%f21, [%r6+12];
	ld.shared.f32 	%f22, [%r9+384];
	fma.rn.f32 	%f23, %f21, %f22, %f20;
	ld.shared.f32 	%f24, [%r6+16];
	ld.shared.f32 	%f25, [%r9+512];
	fma.rn.f32 	%f26, %f24, %f25, %f23;
	ld.shared.f32 	%f27, [%r6+20];
	ld.shared.f32 	%f28, [%r9+640];
	fma.rn.f32 	%f29, %f27, %f28, %f26;
	ld.shared.f32 	%f30, [%r6+24];
	ld.shared.f32 	%f31, [%r9+768];
	fma.rn.f32 	%f32, %f30, %f31, %f29;
	ld.shared.f32 	%f33, [%r6+28];
	ld.shared.f32 	%f34, [%r9+896];
	fma.rn.f32 	%f35, %f33, %f34, %f32;
	ld.shared.f32 	%f36, [%r6+32];
	ld.shared.f32 	%f37, [%r9+1024];
	fma.rn.f32 	%f38, %f36, %f37, %f35;
	ld.shared.f32 	%f39, [%r6+36];
	ld.shared.f32 	%f40, [%r9+1152];
	fma.rn.f32 	%f41, %f39, %f40, %f38;
	ld.shared.f32 	%f42, [%r6+40];
	ld.shared.f32 	%f43, [%r9+1280];
	fma.rn.f32 	%f44, %f42, %f43, %f41;
	ld.shared.f32 	%f45, [%r6+44];
	ld.shared.f32 	%f46, [%r9+1408];
	fma.rn.f32 	%f47, %f45, %f46, %f44;
	ld.shared.f32 	%f48, [%r6+48];
	ld.shared.f32 	%f49, [%r9+1536];
	fma.rn.f32 	%f50, %f48, %f49, %f47;
	ld.shared.f32 	%f51, [%r6+52];
	ld.shared.f32 	%f52, [%r9+1664];
	fma.rn.f32 	%f53, %f51, %f52, %f50;
	ld.shared.f32 	%f54, [%r6+56];
	ld.shared.f32 	%f55, [%r9+1792];
	fma.rn.f32 	%f56, %f54, %f55, %f53;
	ld.shared.f32 	%f57, [%r6+60];
	ld.shared.f32 	%f58, [%r9+1920];
	fma.rn.f32 	%f59, %f57, %f58, %f56;
	ld.shared.f32 	%f60, [%r6+64];
	ld.shared.f32 	%f61, [%r9+2048];
	fma.rn.f32 	%f62, %f60, %f61, %f59;
	ld.shared.f32 	%f63, [%r6+68];
	ld.shared.f32 	%f64, [%r9+2176];
	fma.rn.f32 	%f65, %f63, %f64, %f62;
	ld.shared.f32 	%f66, [%r6+72];
	ld.shared.f32 	%f67, [%r9+2304];
	fma.rn.f32 	%f68, %f66, %f67, %f65;
	ld.shared.f32 	%f69, [%r6+76];
	ld.shared.f32 	%f70, [%r9+2432];
	fma.rn.f32 	%f71, %f69, %f70, %f68;
	ld.shared.f32 	%f72, [%r6+80];
	ld.shared.f32 	%f73, [%r9+2560];
	fma.rn.f32 	%f74, %f72, %f73, %f71;
	ld.shared.f32 	%f75, [%r6+84];
	ld.shared.f32 	%f76, [%r9+2688];
	fma.rn.f32 	%f77, %f75, %f76, %f74;
	ld.shared.f32 	%f78, [%r6+88];
	ld.shared.f32 	%f79, [%r9+2816];
	fma.rn.f32 	%f80, %f78, %f79, %f77;
	ld.shared.f32 	%f81, [%r6+92];
	ld.shared.f32 	%f82, [%r9+2944];
	fma.rn.f32 	%f83, %f81, %f82, %f80;
	ld.shared.f32 	%f84, [%r6+96];
	ld.shared.f32 	%f85, [%r9+3072];
	fma.rn.f32 	%f86, %f84, %f85, %f83;
	ld.shared.f32 	%f87, [%r6+100];
	ld.shared.f32 	%f88, [%r9+3200];
	fma.rn.f32 	%f89, %f87, %f88, %f86;
	ld.shared.f32 	%f90, [%r6+104];
	ld.shared.f32 	%f91, [%r9+3328];
	fma.rn.f32 	%f92, %f90, %f91, %f89;
	ld.shared.f32 	%f93, [%r6+108];
	ld.shared.f32 	%f94, [%r9+3456];
	fma.rn.f32 	%f95, %f93, %f94, %f92;
	ld.shared.f32 	%f96, [%r6+112];
	ld.shared.f32 	%f97, [%r9+3584];
	fma.rn.f32 	%f98, %f96, %f97, %f95;
	ld.shared.f32 	%f99, [%r6+116];
	ld.shared.f32 	%f100, [%r9+3712];
	fma.rn.f32 	%f101, %f99, %f100, %f98;
	ld.shared.f32 	%f102, [%r6+120];
	ld.shared.f32 	%f103, [%r9+3840];
	fma.rn.f32 	%f104, %f102, %f103, %f101;
	ld.shared.f32 	%f105, [%r6+124];
	ld.shared.f32 	%f106, [%r9+3968];
	fma.rn.f32 	%f110, %f105, %f106, %f104;
	bar.sync 	0;
	add.s32 	%r41, %r41, 1;
	setp.ne.s32 	%p8, %r41, 0;
	add.s32 	%r40, %r40, %r12;
	add.s32 	%r39, %r39, 32;
	add.s32 	%r38, %r38, 32;
	add.s32 	%r37, %r37, 32;
	@%p8 bra 	$L__BB0_2;
$L__BB0_7:
	max.s32 	%r35, %r3, %r5;
	setp.ge.s32 	%p9, %r35, %r24;
	@%p9 bra 	$L__BB0_9;
	mad.lo.s32 	%r36, %r24, %r3, %r5;
	cvta.to.global.u64 	%rd10, %rd5;
	mul.wide.u32 	%rd11, %r36, 4;
	add.s64 	%rd12, %rd10, %rd11;
	st.global.f32 	[%rd12], %f110;
$L__BB0_9:
	ret;

}


// ===== COMPILED SASS (sm_100) =====

	.target	sm_100

	.elftype	@"ET_EXEC"


//--------------------- .note.nv.tkinfo           --------------------------
	.section	.note.nv.tkinfo,"",@"SHT_NOTE"
	.sectionflags	@"SHF_NOTE_NV_TKINFO"
	.tkinfo
        /*0018*/ 	.word	0x00000002
        /*0030*/ 	.string	""
        /*0030*/ 	.string	"ptxas"
        /*0030*/ 	.string	"Cuda compilation tools, release 13.0, V13.0.88"
        /*0030*/ 	.string	"Build cuda_13.0.r13.0/compiler.36424714_0"
        /*0030*/ 	.string	"-arch sm_100 -m 64 "



//--------------------- .note.nv.cuinfo           --------------------------
	.section	.note.nv.cuinfo,"",@"SHT_NOTE"
	.sectionflags	@"SHF_NOTE_NV_CUINFO"
        /*0018*/ 	.short	0x0002
        /*001a*/ 	.short	0x0064
        /*001c*/ 	.short	0x0082
	.zero		2


//--------------------- .nv.info                  --------------------------
	.section	.nv.info,"",@"SHT_CUDA_INFO"
	.align	4


	//----- nvinfo : EIATTR_REGCOUNT
	.align		4
        /*0000*/ 	.byte	0x04, 0x2f
        /*0002*/ 	.short	(.L_1 - .L_0)
	.align		4
.L_0:
        /*0004*/ 	.word	index@(_Z19matmul_tiled_kernelPfS_S_i)
        /*0008*/ 	.word	0x00000020


	//----- nvinfo : EIATTR_FRAME_SIZE
	.align		4
.L_1:
        /*000c*/ 	.byte	0x04, 0x11
        /*000e*/ 	.short	(.L_3 - .L_2)
	.align		4
.L_2:
        /*0010*/ 	.word	index@(_Z19matmul_tiled_kernelPfS_S_i)
        /*0014*/ 	.word	0x00000000


	//----- nvinfo : EIATTR_MIN_STACK_SIZE
	.align		4
.L_3:
        /*0018*/ 	.byte	0x04, 0x12
        /*001a*/ 	.short	(.L_5 - .L_4)
	.align		4
.L_4:
        /*001c*/ 	.word	index@(_Z19matmul_tiled_kernelPfS_S_i)
        /*0020*/ 	.word	0x00000000
.L_5:


//--------------------- .nv.compat                --------------------------
	.section	.nv.compat,"",@"SHT_CUDA_COMPAT_INFO"
	.align	4
        /*0000*/ 	.byte	0x02, 0x09, 0x00, 0x00, 0x02, 0x02, 0x01, 0x00, 0x02, 0x05, 0x05, 0x00, 0x03, 0x07, 0x01, 0x01
        /*0010*/ 	.byte	0x02, 0x03, 0x00, 0x00, 0x02, 0x06, 0x01, 0x00, 0x04, 0x0b, 0x08, 0x00, 0x09, 0x00, 0x00, 0x00
        /*0020*/ 	.byte	0x00, 0x00, 0x00, 0x00


//--------------------- .nv.info._Z19matmul_tiled_kernelPfS_S_i --------------------------
	.section	.nv.info._Z19matmul_tiled_kernelPfS_S_i,"",@"SHT_CUDA_INFO"
	.sectionflags	@""
	.align	4


	//----- nvinfo : EIATTR_CUDA_API_VERSION
	.align		4
        /*0000*/ 	.byte	0x04, 0x37
        /*0002*/ 	.short	(.L_7 - .L_6)
.L_6:
        /*0004*/ 	.word	0x00000082


	//----- nvinfo : EIATTR_KPARAM_INFO
	.align		4
.L_7:
        /*0008*/ 	.byte	0x04, 0x17
        /*000a*/ 	.short	(.L_9 - .L_8)
.L_8:
        /*000c*/ 	.word	0x00000000
        /*0010*/ 	.short	0x0003
        /*0012*/ 	.short	0x0018
        /*0014*/ 	.byte	0x00, 0xf0, 0x11, 0x00


	//----- nvinfo : EIATTR_KPARAM_INFO
	.align		4
.L_9:
        /*0018*/ 	.byte	0x04, 0x17
        /*001a*/ 	.short	(.L_11 - .L_10)
.L_10:
        /*001c*/ 	.word	0x00000000
        /*0020*/ 	.short	0x0002
        /*0022*/ 	.short	0x0010
        /*0024*/ 	.byte	0x00, 0xf5, 0x21, 0x00


	//----- nvinfo : EIATTR_KPARAM_INFO
	.align		4
.L_11:
        /*0028*/ 	.byte	0x04, 0x17
        /*002a*/ 	.short	(.L_13 - .L_12)
.L_12:
        /*002c*/ 	.word	0x00000000
        /*0030*/ 	.short	0x0001
        /*0032*/ 	.short	0x0008
        /*0034*/ 	.byte	0x00, 0xf5, 0x21, 0x00


	//----- nvinfo : EIATTR_KPARAM_INFO
	.align		4
.L_13:
        /*0038*/ 	.byte	0x04, 0x17
        /*003a*/ 	.short	(.L_15 - .L_14)
.L_14:
        /*003c*/ 	.word	0x00000000
        /*0040*/ 	.short	0x0000
        /*0042*/ 	.short	0x0000
        /*0044*/ 	.byte	0x00, 0xf5, 0x21, 0x00


	//----- nvinfo : EIATTR_SPARSE_MMA_MASK
	.align		4
.L_15:
        /*0048*/ 	.byte	0x03, 0x50
        /*004a*/ 	.short	0x0000


	//----- nvinfo : EIATTR_MAXREG_COUNT
	.align		4
        /*004c*/ 	.byte	0x03, 0x1b
        /*004e*/ 	.short	0x00ff


	//----- nvinfo : EIATTR_NUM_BARRIERS
	.align		4
        /*0050*/ 	.byte	0x02, 0x4c
        /*0052*/ 	.byte	0x01
	.zero		1


	//----- nvinfo : EIATTR_MERCURY_ISA_VERSION
	.align		4
        /*0054*/ 	.byte	0x03, 0x5f
        /*0056*/ 	.short	0x0101


	//----- nvinfo : EIATTR_VRC_CTA_INIT_COUNT
	.align		4
        /*0058*/ 	.byte	0x02, 0x4a
	.zero		1
	.zero		1


	//----- nvinfo : EIATTR_EXIT_INSTR_OFFSETS
	.align		4
        /*005c*/ 	.byte	0x04, 0x1c
        /*005e*/ 	.short	(.L_17 - .L_16)


	//   ....[0]....
.L_16:
        /*0060*/ 	.word	0x00000800


	//   ....[1]....
        /*0064*/ 	.word	0x00000850


	//----- nvinfo : EIATTR_CBANK_PARAM_SIZE
	.align		4
.L_17:
        /*0068*/ 	.byte	0x03, 0x19
        /*006a*/ 	.short	0x001c


	//----- nvinfo : EIATTR_PARAM_CBANK
	.align		4
        /*006c*/ 	.byte	0x04, 0x0a
        /*006e*/ 	.short	(.L_19 - .L_18)
	.align		4
.L_18:
        /*0070*/ 	.word	index@(.nv.constant0._Z19matmul_tiled_kernelPfS_S_i)
        /*0074*/ 	.short	0x0380
        /*0076*/ 	.short	0x001c


	//----- nvinfo : EIATTR_SW_WAR
	.align		4
.L_19:
        /*0078*/ 	.byte	0x04, 0x36
        /*007a*/ 	.short	(.L_21 - .L_20)
.L_20:
        /*007c*/ 	.word	0x00000008
.L_21:


//--------------------- .nv.callgraph             --------------------------
	.section	.nv.callgraph,"",@"SHT_CUDA_CALLGRAPH"
	.align	4
	.sectionentsize	8
	.align		4
        /*0000*/ 	.word	0x00000000
	.align		4
        /*0004*/ 	.word	0xffffffff
	.align		4
        /*0008*/ 	.word	0x00000000
	.align		4
        /*000c*/ 	.word	0xfffffffe
	.align		4
        /*0010*/ 	.word	0x00000000
	.align		4
        /*0014*/ 	.word	0xfffffffd
	.align		4
        /*0018*/ 	.word	0x00000000
	.align		4
        /*001c*/ 	.word	0xfffffffc


//--------------------- .text._Z19matmul_tiled_kernelPfS_S_i --------------------------
	.section	.text._Z19matmul_tiled_kernelPfS_S_i,"ax",@progbits
	.align	128
        .global         _Z19matmul_tiled_kernelPfS_S_i
        .type           _Z19matmul_tiled_kernelPfS_S_i,@function
        .size           _Z19matmul_tiled_kernelPfS_S_i,(.L_x_3 - _Z19matmul_tiled_kernelPfS_S_i)
        .other          _Z19matmul_tiled_kernelPfS_S_i,@"STO_CUDA_ENTRY STV_DEFAULT"
_Z19matmul_tiled_kernelPfS_S_i:
.text._Z19matmul_tiled_kernelPfS_S_i:
[----:B------:R-:W-:Y:S01]  /*0000*/  LDC R1, c[0x0][0x37c] ;  /* 0x0000df00ff017b82 */ /* 0x000fe20000000800 */
[----:B------:R-:W0:Y:S01]  /*0010*/  LDCU UR4, c[0x0][0x398] ;  /* 0x00007300ff0477ac */ /* 0x000e220008000800 */
[----:B------:R-:W1:Y:S01]  /*0020*/  S2R R18, SR_CTAID.Y ;  /* 0x0000000000127919 */ /* 0x000e620000002600 */
[----:B------:R-:W-:Y:S01]  /*0030*/  HFMA2 R25, -RZ, RZ, 0, 0 ;  /* 0x00000000ff197431 */ /* 0x000fe200000001ff */
[----:B------:R-:W2:Y:S01]  /*0040*/  LDCU.64 UR8, c[0x0][0x358] ;  /* 0x00006b00ff0877ac */ /* 0x000ea20008000a00 */
[----:B------:R-:W1:Y:S01]  /*0050*/  S2R R19, SR_TID.Y ;  /* 0x0000000000137919 */ /* 0x000e620000002200 */
[----:B------:R-:W3:Y:S01]  /*0060*/  S2R R4, SR_CTAID.X ;  /* 0x0000000000047919 */ /* 0x000ee20000002500 */
[----:B------:R-:W3:Y:S01]  /*0070*/  S2R R21, SR_TID.X ;  /* 0x0000000000157919 */ /* 0x000ee20000002100 */
[----:B0-----:R-:W-:-:S04]  /*0080*/  MOV R6, UR4 ;  /* 0x0000000400067c02 */ /* 0x001fc80008000f00 */
[----:B------:R-:W-:Y:S02]  /*0090*/  ISETP.GE.AND P0, PT, R6, 0x1, PT ;  /* 0x000000010600780c */ /* 0x000fe40003f06270 */
[----:B-1----:R-:W-:Y:S02]  /*00a0*/  LEA R18, R18, R19, 0x5 ;  /* 0x0000001312127211 */ /* 0x002fe400078e28ff */
[----:B---3--:R-:W-:-:S09]  /*00b0*/  LEA R23, R4, R21, 0x5 ;  /* 0x0000001504177211 */ /* 0x008fd200078e28ff */
[----:B--2---:R-:W-:Y:S05]  /*00c0*/  @!P0 BRA `(.L_x_0) ;  /* 0x0000000400c48947 */ /* 0x004fea0003800000 */
[----:B------:R-:W0:Y:S01]  /*00d0*/  S2UR UR6, SR_CgaCtaId ;  /* 0x00000000000679c3 */ /* 0x000e220000008800 */
[----:B------:R-:W-:Y:S01]  /*00e0*/  UMOV UR4, 0x400 ;  /* 0x0000040000047882 */ /* 0x000fe20000000000 */
[----:B------:R-:W-:Y:S01]  /*00f0*/  IADD3 R2, PT, PT, R6, 0x1f, RZ ;  /* 0x0000001f06027810 */ /* 0x000fe20007ffe0ff */
[----:B------:R-:W-:Y:S01]  /*0100*/  UIADD3 UR5, UPT, UPT, UR4, 0x1000, URZ ;  /* 0x0000100004057890 */ /* 0x000fe2000fffe0ff */
[-CC-:B------:R-:W-:Y:S01]  /*0110*/  IMAD R17, R19, R6.reuse, R21.reuse ;  /* 0x0000000613117224 */ /* 0x180fe200078e0215 */
[----:B------:R-:W-:Y:S01]  /*0120*/  MOV R25, RZ ;  /* 0x000000ff00197202 */ /* 0x000fe20000000f00 */
[----:B------:R-:W-:Y:S01]  /*0130*/  IMAD R7, R18, R6, R21 ;  /* 0x0000000612077224 */ /* 0x000fe200078e0215 */
[----:B------:R-:W-:Y:S01]  /*0140*/  SHF.R.U32.HI R2, RZ, 0x5, R2 ;  /* 0x00000005ff027819 */ /* 0x000fe20000011602 */
[----:B------:R-:W1:Y:S01]  /*0150*/  LDC R0, c[0x0][0x398] ;  /* 0x0000e600ff007b82 */ /* 0x000e620000000800 */
[----:B------:R-:W-:Y:S02]  /*0160*/  LEA R17, R4, R17, 0x5 ;  /* 0x0000001104117211 */ /* 0x000fe400078e28ff */
[----:B------:R-:W-:Y:S01]  /*0170*/  IADD3 R16, PT, PT, -R2, RZ, RZ ;  /* 0x000000ff02107210 */ /* 0x000fe20007ffe1ff */
[----:B0-----:R-:W-:-:S02]  /*0180*/  ULEA UR4, UR6, UR4, 0x18 ;  /* 0x0000000406047291 */ /* 0x001fc4000f8ec0ff */
[----:B------:R-:W-:-:S04]  /*0190*/  ULEA UR5, UR6, UR5, 0x18 ;  /* 0x0000000506057291 */ /* 0x000fc8000f8ec0ff */
[----:B------:R-:W-:Y:S02]  /*01a0*/  LEA R5, R19, UR4, 0x7 ;  /* 0x0000000413057c11 */ /* 0x000fe4000f8e38ff */
[C---:B------:R-:W-:Y:S02]  /*01b0*/  LEA R3, R21.reuse, UR5, 0x2 ;  /* 0x0000000515037c11 */ /* 0x040fe4000f8e10ff */
[----:B------:R-:W-:Y:S02]  /*01c0*/  LEA R4, R21, R5, 0x2 ;  /* 0x0000000515047211 */ /* 0x000fe400078e10ff */
[----:B------:R-:W-:-:S07]  /*01d0*/  LEA R2, R19, R3, 0x7 ;  /* 0x0000000313027211 */ /* 0x000fce00078e38ff */
.L_x_1:
[----:B-1----:R-:W-:Y:S01]  /*01e0*/  MOV R6, R0 ;  /* 0x0000000000067202 */ /* 0x002fe20000000f00 */
[----:B------:R-:W-:Y:S01]  /*01f0*/  HFMA2 R29, -RZ, RZ, 0, 0 ;  /* 0x00000000ff1d7431 */ /* 0x000fe200000001ff */
[----:B------:R-:W-:Y:S02]  /*0200*/  MOV R20, RZ ;  /* 0x000000ff00147202 */ /* 0x000fe40000000f00 */
[-C--:B------:R-:W-:Y:S02]  /*0210*/  ISETP.GE.AND P1, PT, R21, R6.reuse, PT ;  /* 0x000000061500720c */ /* 0x080fe40003f26270 */
[-C--:B------:R-:W-:Y:S02]  /*0220*/  ISETP.GE.AND P0, PT, R19, R6.reuse, PT ;  /* 0x000000061300720c */ /* 0x080fe40003f06270 */
[-C--:B------:R-:W-:Y:S02]  /*0230*/  ISETP.GE.U32.OR P1, PT, R18, R6.reuse, P1 ;  /* 0x000000061200720c */ /* 0x080fe40000f26470 */
[----:B------:R-:W-:-:S11]  /*0240*/  ISETP.GE.U32.OR P0, PT, R23, R6, P0 ;  /* 0x000000061700720c */ /* 0x000fd60000706470 */
[----:B------:R-:W0:Y:S08]  /*0250*/  @!P1 LDC.64 R10, c[0x0][0x380] ;  /* 0x0000e000ff0a9b82 */ /* 0x000e300000000a00 */
[----:B------:R-:W1:Y:S01]  /*0260*/  @!P0 LDC.64 R8, c[0x0][0x388] ;  /* 0x0000e200ff088b82 */ /* 0x000e620000000a00 */
[----:B0-----:R-:W-:-:S05]  /*0270*/  @!P1 IMAD.WIDE.U32 R10, R7, 0x4, R10 ;  /* 0x00000004070a9825 */ /* 0x001fca00078e000a */
[----:B------:R-:W2:Y:S01]  /*0280*/  @!P1 LDG.E R29, desc[UR8][R10.64] ;  /* 0x000000080a1d9981 */ /* 0x000ea2000c1e1900 */
[----:B-1----:R-:W-:-:S05]  /*0290*/  @!P0 IMAD.WIDE.U32 R8, R17, 0x4, R8 ;  /* 0x0000000411088825 */ /* 0x002fca00078e0008 */
[----:B------:R-:W3:Y:S04]  /*02a0*/  @!P0 LDG.E R20, desc[UR8][R8.64] ;  /* 0x0000000808148981 */ /* 0x000ee8000c1e1900 */
[----:B--2---:R-:W-:Y:S04]  /*02b0*/  STS [R4], R29 ;  /* 0x0000001d04007388 */ /* 0x004fe80000000800 */
[----:B---3--:R-:W-:Y:S01]  /*02c0*/  STS [R2], R20 ;  /* 0x0000001402007388 */ /* 0x008fe20000000800 */
[----:B------:R-:W-:Y:S06]  /*02d0*/  BAR.SYNC.DEFER_BLOCKING 0x0 ;  /* 0x0000000000007b1d */ /* 0x000fec0000010000 */
[----:B------:R-:W-:Y:S04]  /*02e0*/  LDS R24, [R3] ;  /* 0x0000000003187984 */ /* 0x000fe80000000800 */
[----:B------:R-:W0:Y:S04]  /*02f0*/  LDS.128 R12, [R5] ;  /* 0x00000000050c7984 */ /* 0x000e280000000c00 */
[----:B------:R-:W1:Y:S04]  /*0300*/  LDS R26, [R3+0x80] ;  /* 0x00008000031a7984 */ /* 0x000e680000000800 */
[----:B------:R-:W2:Y:S04]  /*0310*/  LDS R27, [R3+0x100] ;  /* 0x00010000031b7984 */ /* 0x000ea80000000800 */
[----:B------:R-:W3:Y:S04]  /*0320*/  LDS R22, [R3+0x180] ;  /* 0x0001800003167984 */ /* 0x000ee80000000800 */
[----:B------:R-:W-:Y:S04]  /*0330*/  LDS.128 R8, [R5+0x10] ;  /* 0x0000100005087984 */ /* 0x000fe80000000c00 */
[----:B------:R-:W-:Y:S01]  /*0340*/  LDS R20, [R3+0x280] ;  /* 0x0002800003147984 */ /* 0x000fe20000000800 */
[----:B0-----:R-:W-:-:S03]  /*0350*/  FFMA R12, R12, R24, R25 ;  /* 0x000000180c0c7223 */ /* 0x001fc60000000019 */
[----:B------:R-:W0:Y:S01]  /*0360*/  LDS R25, [R3+0x200] ;  /* 0x0002000003197984 */ /* 0x000e220000000800 */
[----:B-1----:R-:W-:-:S03]  /*0370*/  FFMA R12, R26, R13, R12 ;  /* 0x0000000d1a0c7223 */ /* 0x002fc6000000000c */
[----:B------:R-:W-:Y:S01]  /*0380*/  LDS R24, [R3+0xb80] ;  /* 0x000b800003187984 */ /* 0x000fe20000000800 */
[----:B--2---:R-:W-:-:S03]  /*0390*/  FFMA R13, R27, R14, R12 ;  /* 0x0000000e1b0d7223 */ /* 0x004fc6000000000c */
[----:B------:R-:W1:Y:S01]  /*03a0*/  LDS R27, [R3+0x300] ;  /* 0x00030000031b7984 */ /* 0x000e620000000800 */
[----:B---3--:R-:W-:-:S03]  /*03b0*/  FFMA R13, R22, R15, R13 ;  /* 0x0000000f160d7223 */ /* 0x008fc6000000000d */
[----:B------:R-:W2:Y:S01]  /*03c0*/  LDS R22, [R3+0x380] ;  /* 0x0003800003167984 */ /* 0x000ea20000000800 */
[----:B0-----:R-:W-:-:S03]  /*03d0*/  FFMA R29, R8, R25, R13 ;  /* 0x00000019081d7223 */ /* 0x001fc6000000000d */
[----:B------:R-:W-:Y:S04]  /*03e0*/  LDS R25, [R3+0x400] ;  /* 0x0004000003197984 */ /* 0x000fe80000000800 */
[----:B------:R-:W0:Y:S01]  /*03f0*/  LDS.128 R12, [R5+0x20] ;  /* 0x00002000050c7984 */ /* 0x000e220000000c00 */
[----:B------:R-:W-:-:S03]  /*0400*/  FFMA R8, R20, R9, R29 ;  /* 0x0000000914087223 */ /* 0x000fc6000000001d */
[----:B------:R-:W3:Y:S01]  /*0410*/  LDS R20, [R3+0x480] ;  /* 0x0004800003147984 */ /* 0x000ee20000000800 */
[----:B-1----:R-:W-:-:S03]  /*0420*/  FFMA R9, R27, R10, R8 ;  /* 0x0000000a1b097223 */ /* 0x002fc60000000008 */
[----:B------:R-:W1:Y:S01]  /*0430*/  LDS R27, [R3+0x500] ;  /* 0x00050000031b7984 */ /* 0x000e620000000800 */
[----:B--2---:R-:W-:-:S03]  /*0440*/  FFMA R9, R22, R11, R9 ;  /* 0x0000000b16097223 */ /* 0x004fc60000000009 */
[----:B------:R-:W2:Y:S01]  /*0450*/  LDS R22, [R3+0x580] ;  /* 0x0005800003167984 */ /* 0x000ea20000000800 */
[----:B0-----:R-:W-:-:S03]  /*0460*/  FFMA R29, R12, R25, R9 ;  /* 0x000000190c1d7223 */ /* 0x001fc60000000009 */
[----:B------:R-:W-:Y:S04]  /*0470*/  LDS R25, [R3+0x600] ;  /* 0x0006000003197984 */ /* 0x000fe80000000800 */
[----:B------:R-:W0:Y:S01]  /*0480*/  LDS.128 R8, [R5+0x30] ;  /* 0x0000300005087984 */ /* 0x000e220000000c00 */
[----:B---3--:R-:W-:-:S03]  /*0490*/  FFMA R12, R20, R13, R29 ;  /* 0x0000000d140c7223 */ /* 0x008fc6000000001d */
        /* <DEDUP_REMOVED lines=22> */
[----:B------:R-:W-:Y:S04]  /*0600*/  LDS R29, [R3+0xc00] ;  /* 0x000c0000031d7984 */ /* 0x000fe80000000800 */
[----:B------:R-:W-:Y:S01]  /*0610*/  LDS R22, [R3+0xc80] ;  /* 0x000c800003167984 */ /* 0x000fe20000000800 */
[----:B0-----:R-:W-:-:S03]  /*0620*/  FFMA R25, R8, R25, R13 ;  /* 0x0000001908197223 */ /* 0x001fc6000000000d */
[----:B------:R-:W0:Y:S01]  /*0630*/  LDS.128 R12, [R5+0x60] ;  /* 0x00006000050c7984 */ /* 0x000e220000000c00 */
[----:B---3--:R-:W-:-:S03]  /*0640*/  FFMA R20, R20, R9, R25 ;  /* 0x0000000914147223 */ /* 0x008fc60000000019 */
[----:B------:R-:W2:Y:S01]  /*0650*/  LDS R25, [R3+0xd00] ;  /* 0x000d000003197984 */ /* 0x000ea20000000800 */
[----:B-1----:R-:W-:-:S03]  /*0660*/  FFMA R27, R27, R10, R20 ;  /* 0x0000000a1b1b7223 */ /* 0x002fc60000000014 */
[----:B------:R-:W1:Y:S01]  /*0670*/  LDS R20, [R3+0xd80] ;  /* 0x000d800003147984 */ /* 0x000e620000000800 */
[----:B------:R-:W-:-:S03]  /*0680*/  FFMA R11, R24, R11, R27 ;  /* 0x0000000b180b7223 */ /* 0x000fc6000000001b */
[----:B------:R-:W-:Y:S01]  /*0690*/  LDS R27, [R3+0xe00] ;  /* 0x000e0000031b7984 */ /* 0x000fe20000000800 */
[----:B0-----:R-:W-:-:S03]  /*06a0*/  FFMA R29, R12, R29, R11 ;  /* 0x0000001d0c1d7223 */ /* 0x001fc6000000000b */
[----:B------:R-:W0:Y:S01]  /*06b0*/  LDS.128 R8, [R5+0x70] ;  /* 0x0000700005087984 */ /* 0x000e220000000c00 */
[----:B------:R-:W-:-:S03]  /*06c0*/  FFMA R22, R22, R13, R29 ;  /* 0x0000000d16167223 */ /* 0x000fc6000000001d */
[----:B------:R-:W3:Y:S04]  /*06d0*/  LDS R29, [R3+0xe80] ;  /* 0x000e8000031d7984 */ /* 0x000ee80000000800 */
[----:B------:R-:W4:Y:S04]  /*06e0*/  LDS R13, [R3+0xf00] ;  /* 0x000f0000030d7984 */ /* 0x000f280000000800 */
[----:B------:R-:W5:Y:S01]  /*06f0*/  LDS R12, [R3+0xf80] ;  /* 0x000f8000030c7984 */ /* 0x000f620000000800 */
[----:B--2---:R-:W-:Y:S01]  /*0700*/  FFMA R25, R25, R14, R22 ;  /* 0x0000000e19197223 */ /* 0x004fe20000000016 */
[----:B------:R-:W-:-:S03]  /*0710*/  IADD3 R16, PT, PT, R16, 0x1, RZ ;  /* 0x0000000110107810 */ /* 0x000fc60007ffe0ff */
[----:B-1----:R-:W-:Y:S01]  /*0720*/  FFMA R15, R20, R15, R25 ;  /* 0x0000000f140f7223 */ /* 0x002fe20000000019 */
[----:B------:R-:W-:Y:S01]  /*0730*/  BAR.SYNC.DEFER_BLOCKING 0x0 ;  /* 0x0000000000007b1d */ /* 0x000fe20000010000 */
[----:B------:R-:W-:Y:S02]  /*0740*/  ISETP.NE.AND P0, PT, R16, RZ, PT ;  /* 0x000000ff1000720c */ /* 0x000fe40003f05270 */
[----:B------:R-:W-:Y:S02]  /*0750*/  IADD3 R19, PT, PT, R19, 0x20, RZ ;  /* 0x0000002013137810 */ /* 0x000fe40007ffe0ff */
[----:B------:R-:W-:Y:S02]  /*0760*/  IADD3 R21, PT, PT, R21, 0x20, RZ ;  /* 0x0000002015157810 */ /* 0x000fe40007ffe0ff */
[----:B------:R-:W-:Y:S02]  /*0770*/  IADD3 R7, PT, PT, R7, 0x20, RZ ;  /* 0x0000002007077810 */ /* 0x000fe40007ffe0ff */
[----:B------:R-:W-:Y:S01]  /*0780*/  LEA R17, R6, R17, 0x5 ;  /* 0x0000001106117211 */ /* 0x000fe200078e28ff */
[----:B0-----:R-:W-:-:S04]  /*0790*/  FFMA R8, R8, R27, R15 ;  /* 0x0000001b08087223 */ /* 0x001fc8000000000f */
[----:B---3--:R-:W-:-:S04]  /*07a0*/  FFMA R8, R29, R9, R8 ;  /* 0x000000091d087223 */ /* 0x008fc80000000008 */
[----:B----4-:R-:W-:-:S04]  /*07b0*/  FFMA R13, R13, R10, R8 ;  /* 0x0000000a0d0d7223 */ /* 0x010fc80000000008 */
[----:B-----5:R-:W-:Y:S01]  /*07c0*/  FFMA R25, R12, R11, R13 ;  /* 0x0000000b0c197223 */ /* 0x020fe2000000000d */
[----:B------:R-:W-:Y:S06]  /*07d0*/  @P0 BRA `(.L_x_1) ;  /* 0xfffffff800800947 */ /* 0x000fec000383ffff */
.L_x_0:
[----:B------:R-:W-:-:S04]  /*07e0*/  VIMNMX R3, PT, PT, R18, R23, !PT ;  /* 0x0000001712037248 */ /* 0x000fc80007fe0100 */
[----:B------:R-:W-:-:S13]  /*07f0*/  ISETP.GE.AND P0, PT, R3, R6, PT ;  /* 0x000000060300720c */ /* 0x000fda0003f06270 */
[----:B------:R-:W-:Y:S05]  /*0800*/  @P0 EXIT ;  /* 0x000000000000094d */ /* 0x000fea0003800000 */
[----:B------:R-:W0:Y:S01]  /*0810*/  LDC.64 R2, c[0x0][0x390] ;  /* 0x0000e400ff027b82 */ /* 0x000e220000000a00 */
[----:B------:R-:W-:-:S04]  /*0820*/  IMAD R23, R18, R6, R23 ;  /* 0x0000000612177224 */ /* 0x000fc800078e0217 */
[----:B0-----:R-:W-:-:S05]  /*0830*/  IMAD.WIDE.U32 R2, R23, 0x4, R2 ;  /* 0x0000000417027825 */ /* 0x001fca00078e0002 */
[----:B------:R-:W-:Y:S01]  /*0840*/  STG.E desc[UR8][R2.64], R25 ;  /* 0x0000001902007986 */ /* 0x000fe2000c101908 */
[----:B------:R-:W-:Y:S05]  /*0850*/  EXIT ;  /* 0x000000000000794d */ /* 0x000fea0003800000 */
.L_x_2:
[----:B------:R-:W-:-:S00]  /*0860*/  BRA `(.L_x_2) ;  /* 0xfffffffc00fc7947 */ /* 0x000fc0000383ffff */
[----:B------:R-:W-:-:S00]  /*0870*/  NOP ;  /* 0x0000000000007918 */ /* 0x000fc00000000000 */
        /* <DEDUP_REMOVED lines=8> */
.L_x_3:


//--------------------- .nv.shared._Z19matmul_tiled_kernelPfS_S_i --------------------------
	.section	.nv.shared._Z19matmul_tiled_kernelPfS_S_i,"aw",@nobits
	.sectionflags	@""
	.align	4
.nv.shared._Z19matmul_tiled_kernelPfS_S_i:
	.zero		9216


//--------------------- .nv.shared.reserved.0     --------------------------
	.section	.nv.shared.reserved.0,"aw",@nobits
	.weak		__nv_reservedSMEM_offset_0_alias
	.size		__nv_reservedSMEM_offset_0_alias, 0, 64
	.other		__nv_reservedSMEM_offset_0_alias,@"STO_CUDA_RESERVED_SHARED STV_DEFAULT"
__nv_reservedSMEM_offset_0_alias:
	.zero		0
	.zero		64


//--------------------- .nv.constant0._Z19matmul_tiled_kernelPfS_S_i --------------------------
	.section	.nv.constant0._Z19matmul_tiled_kernelPfS_S_i,"a",@progbits
	.sectionflags	@""
	.align	4
.nv.constant0._Z19matmul_tiled_kernelPfS_S_i:
	.zero		924


//--------------------- SYMBOLS --------------------------

	.type		.nv.reservedSmem.offset0,@object
	.size		.nv.reservedSmem.offset0,0x4
	.type		.nv.reservedSmem.cap,@object
	.size		.nv.reservedSmem.cap,0x4
